//
// Generated by NVIDIA NVVM Compiler
//
// Compiler Build ID: CL-36424714
// Cuda compilation tools, release 13.0, V13.0.88
// Based on NVVM 20.0.0
//

.version 9.0
.target sm_100
.address_size 64

	// .globl	_Z23vectorAddMultipleBlocksPfS_S_i

.visible .entry _Z23vectorAddMultipleBlocksPfS_S_i(
	.param .u64 .ptr .align 1 _Z23vectorAddMultipleBlocksPfS_S_i_param_0,
	.param .u64 .ptr .align 1 _Z23vectorAddMultipleBlocksPfS_S_i_param_1,
	.param .u64 .ptr .align 1 _Z23vectorAddMultipleBlocksPfS_S_i_param_2,
	.param .u32 _Z23vectorAddMultipleBlocksPfS_S_i_param_3
)
{
	.reg .pred 	%p<7>;
	.reg .b32 	%r<31>;
	.reg .b32 	%f<16>;
	.reg .b64 	%rd<25>;

	ld.param.u64 	%rd4, [_Z23vectorAddMultipleBlocksPfS_S_i_param_0];
	ld.param.u64 	%rd5, [_Z23vectorAddMultipleBlocksPfS_S_i_param_1];
	ld.param.u64 	%rd6, [_Z23vectorAddMultipleBlocksPfS_S_i_param_2];
	ld.param.u32 	%r12, [_Z23vectorAddMultipleBlocksPfS_S_i_param_3];
	cvta.to.global.u64 	%rd1, %rd6;
	cvta.to.global.u64 	%rd2, %rd5;
	cvta.to.global.u64 	%rd3, %rd4;
	mov.u32 	%r13, %ctaid.x;
	mov.u32 	%r14, %ntid.x;
	mov.u32 	%r15, %tid.x;
	mad.lo.s32 	%r29, %r13, %r14, %r15;
	mov.u32 	%r16, %nctaid.x;
	mul.lo.s32 	%r2, %r14, %r16;
	setp.ge.s32 	%p1, %r29, %r12;
	@%p1 bra 	$L__BB0_7;
	add.s32 	%r17, %r29, %r2;
	max.s32 	%r18, %r12, %r17;
	setp.lt.s32 	%p2, %r17, %r12;
	selp.u32 	%r19, 1, 0, %p2;
	add.s32 	%r20, %r17, %r19;
	sub.s32 	%r21, %r18, %r20;
	div.u32 	%r22, %r21, %r2;
	add.s32 	%r3, %r22, %r19;
	and.b32  	%r23, %r3, 3;
	setp.eq.s32 	%p3, %r23, 3;
	@%p3 bra 	$L__BB0_4;
	add.s32 	%r24, %r3, 1;
	and.b32  	%r25, %r24, 3;
	neg.s32 	%r27, %r25;
$L__BB0_3:
	.pragma "nounroll";
	mul.wide.s32 	%rd7, %r29, 4;
	add.s64 	%rd8, %rd1, %rd7;
	add.s64 	%rd9, %rd2, %rd7;
	add.s64 	%rd10, %rd3, %rd7;
	ld.global.f32 	%f1, [%rd10];
	ld.global.f32 	%f2, [%rd9];
	add.f32 	%f3, %f1, %f2;
	st.global.f32 	[%rd8], %f3;
	add.s32 	%r29, %r29, %r2;
	add.s32 	%r27, %r27, 1;
	setp.ne.s32 	%p4, %r27, 0;
	@%p4 bra 	$L__BB0_3;
$L__BB0_4:
	setp.lt.u32 	%p5, %r3, 3;
	@%p5 bra 	$L__BB0_7;
	mul.wide.s32 	%rd15, %r2, 4;
	shl.b32 	%r26, %r2, 2;
$L__BB0_6:
	mul.wide.s32 	%rd11, %r29, 4;
	add.s64 	%rd12, %rd3, %rd11;
	ld.global.f32 	%f4, [%rd12];
	add.s64 	%rd13, %rd2, %rd11;
	ld.global.f32 	%f5, [%rd13];
	add.f32 	%f6, %f4, %f5;
	add.s64 	%rd14, %rd1, %rd11;
	st.global.f32 	[%rd14], %f6;
	add.s64 	%rd16, %rd12, %rd15;
	ld.global.f32 	%f7, [%rd16];
	add.s64 	%rd17, %rd13, %rd15;
	ld.global.f32 	%f8, [%rd17];
	add.f32 	%f9, %f7, %f8;
	add.s64 	%rd18, %rd14, %rd15;
	st.global.f32 	[%rd18], %f9;
	add.s64 	%rd19, %rd16, %rd15;
	ld.global.f32 	%f10, [%rd19];
	add.s64 	%rd20, %rd17, %rd15;
	ld.global.f32 	%f11, [%rd20];
	add.f32 	%f12, %f10, %f11;
	add.s64 	%rd21, %rd18, %rd15;
	st.global.f32 	[%rd21], %f12;
	add.s64 	%rd22, %rd19, %rd15;
	ld.global.f32 	%f13, [%rd22];
	add.s64 	%rd23, %rd20, %rd15;
	ld.global.f32 	%f14, [%rd23];
	add.f32 	%f15, %f13, %f14;
	add.s64 	%rd24, %rd21, %rd15;
	st.global.f32 	[%rd24], %f15;
	add.s32 	%r29, %r26, %r29;
	setp.lt.s32 	%p6, %r29, %r12;
	@%p6 bra 	$L__BB0_6;
$L__BB0_7:
	ret;

}


// ===== COMPILED SASS (sm_100) =====

	.target	sm_100

	.elftype	@"ET_EXEC"


//--------------------- .note.nv.tkinfo           --------------------------
	.section	.note.nv.tkinfo,"",@"SHT_NOTE"
	.sectionflags	@"SHF_NOTE_NV_TKINFO"
	.tkinfo
        /*0018*/ 	.word	0x00000002
        /*0030*/ 	.string	""
        /*0030*/ 	.string	"ptxas"
        /*0030*/ 	.string	"Cuda compilation tools, release 13.0, V13.0.88"
        /*0030*/ 	.string	"Build cuda_13.0.r13.0/compiler.36424714_0"
        /*0030*/ 	.string	"-arch sm_100 -m 64 "



//--------------------- .note.nv.cuinfo           --------------------------
	.section	.note.nv.cuinfo,"",@"SHT_NOTE"
	.sectionflags	@"SHF_NOTE_NV_CUINFO"
        /*0018*/ 	.short	0x0002
        /*001a*/ 	.short	0x0064
        /*001c*/ 	.short	0x0082
	.zero		2


//--------------------- .nv.info                  --------------------------
	.section	.nv.info,"",@"SHT_CUDA_INFO"
	.align	4


	//----- nvinfo : EIATTR_REGCOUNT
	.align		4
        /*0000*/ 	.byte	0x04, 0x2f
        /*0002*/ 	.short	(.L_1 - .L_0)
	.align		4
.L_0:
        /*0004*/ 	.word	index@(_Z23vectorAddMultipleBlocksPfS_S_i)
        /*0008*/ 	.word	0x0000001a


	//----- nvinfo : EIATTR_FRAME_SIZE
	.align		4
.L_1:
        /*000c*/ 	.byte	0x04, 0x11
        /*000e*/ 	.short	(.L_3 - .L_2)
	.align		4
.L_2:
        /*0010*/ 	.word	index@(_Z23vectorAddMultipleBlocksPfS_S_i)
        /*0014*/ 	.word	0x00000000


	//----- nvinfo : EIATTR_MIN_STACK_SIZE
	.align		4
.L_3:
        /*0018*/ 	.byte	0x04, 0x12
        /*001a*/ 	.short	(.L_5 - .L_4)
	.align		4
.L_4:
        /*001c*/ 	.word	index@(_Z23vectorAddMultipleBlocksPfS_S_i)
        /*0020*/ 	.word	0x00000000
.L_5:


//--------------------- .nv.compat                --------------------------
	.section	.nv.compat,"",@"SHT_CUDA_COMPAT_INFO"
	.align	4
        /*0000*/ 	.byte	0x02, 0x09, 0x00, 0x00, 0x02, 0x02, 0x01, 0x00, 0x02, 0x05, 0x05, 0x00, 0x03, 0x07, 0x01, 0x01
        /*0010*/ 	.byte	0x02, 0x03, 0x00, 0x00, 0x02, 0x06, 0x01, 0x00, 0x04, 0x0b, 0x08, 0x00, 0x09, 0x00, 0x00, 0x00
        /*0020*/ 	.byte	0x00, 0x00, 0x00, 0x00


//--------------------- .nv.info._Z23vectorAddMultipleBlocksPfS_S_i --------------------------
	.section	.nv.info._Z23vectorAddMultipleBlocksPfS_S_i,"",@"SHT_CUDA_INFO"
	.sectionflags	@""
	.align	4


	//----- nvinfo : EIATTR_CUDA_API_VERSION
	.align		4
        /*0000*/ 	.byte	0x04, 0x37
        /*0002*/ 	.short	(.L_7 - .L_6)
.L_6:
        /*0004*/ 	.word	0x00000082


	//----- nvinfo : EIATTR_KPARAM_INFO
	.align		4
.L_7:
        /*0008*/ 	.byte	0x04, 0x17
        /*000a*/ 	.short	(.L_9 - .L_8)
.L_8:
        /*000c*/ 	.word	0x00000000
        /*0010*/ 	.short	0x0003
        /*0012*/ 	.short	0x0018
        /*0014*/ 	.byte	0x00, 0xf0, 0x11, 0x00


	//----- nvinfo : EIATTR_KPARAM_INFO
	.align		4
.L_9:
        /*0018*/ 	.byte	0x04, 0x17
        /*001a*/ 	.short	(.L_11 - .L_10)
.L_10:
        /*001c*/ 	.word	0x00000000
        /*0020*/ 	.short	0x0002
        /*0022*/ 	.short	0x0010
        /*0024*/ 	.byte	0x00, 0xf5, 0x21, 0x00


	//----- nvinfo : EIATTR_KPARAM_INFO
	.align		4
.L_11:
        /*0028*/ 	.byte	0x04, 0x17
        /*002a*/ 	.short	(.L_13 - .L_12)
.L_12:
        /*002c*/ 	.word	0x00000000
        /*0030*/ 	.short	0x0001
        /*0032*/ 	.short	0x0008
        /*0034*/ 	.byte	0x00, 0xf5, 0x21, 0x00


	//----- nvinfo : EIATTR_KPARAM_INFO
	.align		4
.L_13:
        /*0038*/ 	.byte	0x04, 0x17
        /*003a*/ 	.short	(.L_15 - .L_14)
.L_14:
        /*003c*/ 	.word	0x00000000
        /*0040*/ 	.short	0x0000
        /*0042*/ 	.short	0x0000
        /*0044*/ 	.byte	0x00, 0xf5, 0x21, 0x00


	//----- nvinfo : EIATTR_SPARSE_MMA_MASK
	.align		4
.L_15:
        /*0048*/ 	.byte	0x03, 0x50
        /*004a*/ 	.short	0x0000


	//----- nvinfo : EIATTR_MAXREG_COUNT
	.align		4
        /*004c*/ 	.byte	0x03, 0x1b
        /*004e*/ 	.short	0x00ff


	//----- nvinfo : EIATTR_MERCURY_ISA_VERSION
	.align		4
        /*0050*/ 	.byte	0x03, 0x5f
        /*0052*/ 	.short	0x0101


	//----- nvinfo : EIATTR_VRC_CTA_INIT_COUNT
	.align		4
        /*0054*/ 	.byte	0x02, 0x4a
	.zero		1
	.zero		1


	//----- nvinfo : EIATTR_EXIT_INSTR_OFFSETS
	.align		4
        /*0058*/ 	.byte	0x04, 0x1c
        /*005a*/ 	.short	(.L_17 - .L_16)


	//   ....[0]....
.L_16:
        /*005c*/ 	.word	0x00000090


	//   ....[1]....
        /*0060*/ 	.word	0x000003a0


	//   ....[2]....
        /*0064*/ 	.word	0x000005d0


	//----- nvinfo : EIATTR_CRS_STACK_SIZE
	.align		4
.L_17:
        /*0068*/ 	.byte	0x04, 0x1e
        /*006a*/ 	.short	(.L_19 - .L_18)
.L_18:
        /*006c*/ 	.word	0x00000000


	//----- nvinfo : EIATTR_CBANK_PARAM_SIZE
	.align		4
.L_19:
        /*0070*/ 	.byte	0x03, 0x19
        /*0072*/ 	.short	0x001c


	//----- nvinfo : EIATTR_PARAM_CBANK
	.align		4
        /*0074*/ 	.byte	0x04, 0x0a
        /*0076*/ 	.short	(.L_21 - .L_20)
	.align		4
.L_20:
        /*0078*/ 	.word	index@(.nv.constant0._Z23vectorAddMultipleBlocksPfS_S_i)
        /*007c*/ 	.short	0x0380
        /*007e*/ 	.short	0x001c


	//----- nvinfo : EIATTR_SW_WAR
	.align		4
.L_21:
        /*0080*/ 	.byte	0x04, 0x36
        /*0082*/ 	.short	(.L_23 - .L_22)
.L_22:
        /*0084*/ 	.word	0x00000008
.L_23:


//--------------------- .nv.callgraph             --------------------------
	.section	.nv.callgraph,"",@"SHT_CUDA_CALLGRAPH"
	.align	4
	.sectionentsize	8
	.align		4
        /*0000*/ 	.word	0x00000000
	.align		4
        /*0004*/ 	.word	0xffffffff
	.align		4
        /*0008*/ 	.word	0x00000000
	.align		4
        /*000c*/ 	.word	0xfffffffe
	.align		4
        /*0010*/ 	.word	0x00000000
	.align		4
        /*0014*/ 	.word	0xfffffffd
	.align		4
        /*0018*/ 	.word	0x00000000
	.align		4
        /*001c*/ 	.word	0xfffffffc


//--------------------- .text._Z23vectorAddMultipleBlocksPfS_S_i --------------------------
	.section	.text._Z23vectorAddMultipleBlocksPfS_S_i,"ax",@progbits
	.align	128
        .global         _Z23vectorAddMultipleBlocksPfS_S_i
        .type           _Z23vectorAddMultipleBlocksPfS_S_i,@function
        .size           _Z23vectorAddMultipleBlocksPfS_S_i,(.L_x_5 - _Z23vectorAddMultipleBlocksPfS_S_i)
        .other          _Z23vectorAddMultipleBlocksPfS_S_i,@"STO_CUDA_ENTRY STV_DEFAULT"
_Z23vectorAddMultipleBlocksPfS_S_i:
.text._Z23vectorAddMultipleBlocksPfS_S_i:
[----:B------:R-:W-:Y:S01]  /*0000*/  LDC R1, c[0x0][0x37c] ;  /* 0x0000df00ff017b82 */ /* 0x000fe20000000800 */
[----:B------:R-:W0:Y:S07]  /*0010*/  S2R R3, SR_TID.X ;  /* 0x0000000000037919 */ /* 0x000e2e0000002100 */
[----:B------:R-:W0:Y:S01]  /*0020*/  S2UR UR4, SR_CTAID.X ;  /* 0x00000000000479c3 */ /* 0x000e220000002500 */
[----:B------:R-:W1:Y:S07]  /*0030*/  LDCU UR6, c[0x0][0x398] ;  /* 0x00007300ff0677ac */ /* 0x000e6e0008000800 */
[----:B------:R-:W0:Y:S01]  /*0040*/  LDC R0, c[0x0][0x360] ;  /* 0x0000d800ff007b82 */ /* 0x000e220000000800 */
[----:B------:R-:W2:Y:S01]  /*0050*/  LDCU UR5, c[0x0][0x370] ;  /* 0x00006e00ff0577ac */ /* 0x000ea20008000800 */
[----:B0-----:R-:W-:-:S02]  /*0060*/  IMAD R3, R0, UR4, R3 ;  /* 0x0000000400037c24 */ /* 0x001fc4000f8e0203 */
[----:B--2---:R-:W-:-:S03]  /*0070*/  IMAD R0, R0, UR5, RZ ;  /* 0x0000000500007c24 */ /* 0x004fc6000f8e02ff */
[----:B-1----:R-:W-:-:S13]  /*0080*/  ISETP.GE.AND P0, PT, R3, UR6, PT ;  /* 0x0000000603007c0c */ /* 0x002fda000bf06270 */
[----:B------:R-:W-:Y:S05]  /*0090*/  @P0 EXIT ;  /* 0x000000000000094d */ /* 0x000fea0003800000 */
[----:B------:R-:W0:Y:S01]  /*00a0*/  I2F.U32.RP R8, R0 ;  /* 0x0000000000087306 */ /* 0x000e220000209000 */
[----:B------:R-:W-:Y:S01]  /*00b0*/  IADD3 R2, PT, PT, R0, R3, RZ ;  /* 0x0000000300027210 */ /* 0x000fe20007ffe0ff */
[----:B------:R-:W1:Y:S01]  /*00c0*/  LDCU.64 UR4, c[0x0][0x358] ;  /* 0x00006b00ff0477ac */ /* 0x000e620008000a00 */
[----:B------:R-:W-:Y:S01]  /*00d0*/  IADD3 R9, PT, PT, RZ, -R0, RZ ;  /* 0x80000000ff097210 */ /* 0x000fe20007ffe0ff */
[----:B------:R-:W-:Y:S01]  /*00e0*/  BSSY.RECONVERGENT B0, `(.L_x_0) ;  /* 0x000002b000007945 */ /* 0x000fe20003800200 */
[C---:B------:R-:W-:Y:S02]  /*00f0*/  ISETP.GE.AND P0, PT, R2.reuse, UR6, PT ;  /* 0x0000000602007c0c */ /* 0x040fe4000bf06270 */
[----:B------:R-:W-:Y:S02]  /*0100*/  VIMNMX R7, PT, PT, R2, UR6, !PT ;  /* 0x0000000602077c48 */ /* 0x000fe4000ffe0100 */
[----:B------:R-:W-:Y:S02]  /*0110*/  SEL R6, RZ, 0x1, P0 ;  /* 0x00000001ff067807 */ /* 0x000fe40000000000 */
[----:B------:R-:W-:-:S02]  /*0120*/  ISETP.NE.U32.AND P2, PT, R0, RZ, PT ;  /* 0x000000ff0000720c */ /* 0x000fc40003f45070 */
[----:B------:R-:W-:Y:S01]  /*0130*/  IADD3 R7, PT, PT, R7, -R2, -R6 ;  /* 0x8000000207077210 */ /* 0x000fe20007ffe806 */
[----:B0-----:R-:W0:Y:S02]  /*0140*/  MUFU.RCP R8, R8 ;  /* 0x0000000800087308 */ /* 0x001e240000001000 */
[----:B0-----:R-:W-:-:S06]  /*0150*/  IADD3 R4, PT, PT, R8, 0xffffffe, RZ ;  /* 0x0ffffffe08047810 */ /* 0x001fcc0007ffe0ff */
[----:B------:R0:W2:Y:S02]  /*0160*/  F2I.FTZ.U32.TRUNC.NTZ R5, R4 ;  /* 0x0000000400057305 */ /* 0x0000a4000021f000 */
[----:B0-----:R-:W-:Y:S02]  /*0170*/  HFMA2 R4, -RZ, RZ, 0, 0 ;  /* 0x00000000ff047431 */ /* 0x001fe400000001ff */
[----:B--2---:R-:W-:-:S04]  /*0180*/  IMAD R9, R9, R5, RZ ;  /* 0x0000000509097224 */ /* 0x004fc800078e02ff */
[----:B------:R-:W-:-:S06]  /*0190*/  IMAD.HI.U32 R8, R5, R9, R4 ;  /* 0x0000000905087227 */ /* 0x000fcc00078e0004 */
[----:B------:R-:W-:-:S05]  /*01a0*/  IMAD.HI.U32 R5, R8, R7, RZ ;  /* 0x0000000708057227 */ /* 0x000fca00078e00ff */
[----:B------:R-:W-:-:S05]  /*01b0*/  IADD3 R2, PT, PT, -R5, RZ, RZ ;  /* 0x000000ff05027210 */ /* 0x000fca0007ffe1ff */
[----:B------:R-:W-:-:S05]  /*01c0*/  IMAD R7, R0, R2, R7 ;  /* 0x0000000200077224 */ /* 0x000fca00078e0207 */
[----:B------:R-:W-:-:S13]  /*01d0*/  ISETP.GE.U32.AND P0, PT, R7, R0, PT ;  /* 0x000000000700720c */ /* 0x000fda0003f06070 */
[----:B------:R-:W-:Y:S02]  /*01e0*/  @P0 IADD3 R7, PT, PT, -R0, R7, RZ ;  /* 0x0000000700070210 */ /* 0x000fe40007ffe1ff */
[----:B------:R-:W-:Y:S02]  /*01f0*/  @P0 IADD3 R5, PT, PT, R5, 0x1, RZ ;  /* 0x0000000105050810 */ /* 0x000fe40007ffe0ff */
[----:B------:R-:W-:-:S13]  /*0200*/  ISETP.GE.U32.AND P1, PT, R7, R0, PT ;  /* 0x000000000700720c */ /* 0x000fda0003f26070 */
[----:B------:R-:W-:Y:S02]  /*0210*/  @P1 IADD3 R5, PT, PT, R5, 0x1, RZ ;  /* 0x0000000105051810 */ /* 0x000fe40007ffe0ff */
[----:B------:R-:W-:-:S04]  /*0220*/  @!P2 LOP3.LUT R5, RZ, R0, RZ, 0x33, !PT ;  /* 0x00000000ff05a212 */ /* 0x000fc800078e33ff */
[----:B------:R-:W-:-:S04]  /*0230*/  IADD3 R2, PT, PT, R6, R5, RZ ;  /* 0x0000000506027210 */ /* 0x000fc80007ffe0ff */
[C---:B------:R-:W-:Y:S02]  /*0240*/  LOP3.LUT R4, R2.reuse, 0x3, RZ, 0xc0, !PT ;  /* 0x0000000302047812 */ /* 0x040fe400078ec0ff */
[----:B------:R-:W-:Y:S02]  /*0250*/  ISETP.GE.U32.AND P1, PT, R2, 0x3, PT ;  /* 0x000000030200780c */ /* 0x000fe40003f26070 */
[----:B------:R-:W-:-:S13]  /*0260*/  ISETP.NE.AND P0, PT, R4, 0x3, PT ;  /* 0x000000030400780c */ /* 0x000fda0003f05270 */
[----:B-1----:R-:W-:Y:S05]  /*0270*/  @!P0 BRA `(.L_x_1) ;  /* 0x0000000000448947 */ /* 0x002fea0003800000 */
[----:B------:R-:W0:Y:S01]  /*0280*/  LDC.64 R4, c[0x0][0x390] ;  /* 0x0000e400ff047b82 */ /* 0x000e220000000a00 */
[----:B------:R-:W-:-:S04]  /*0290*/  IADD3 R2, PT, PT, R2, 0x1, RZ ;  /* 0x0000000102027810 */ /* 0x000fc80007ffe0ff */
[----:B------:R-:W-:-:S03]  /*02a0*/  LOP3.LUT R2, R2, 0x3, RZ, 0xc0, !PT ;  /* 0x0000000302027812 */ /* 0x000fc600078ec0ff */
[----:B------:R-:W1:Y:S01]  /*02b0*/  LDC.64 R6, c[0x0][0x380] ;  /* 0x0000e000ff067b82 */ /* 0x000e620000000a00 */
[----:B------:R-:W-:-:S07]  /*02c0*/  IADD3 R2, PT, PT, -R2, RZ, RZ ;  /* 0x000000ff02027210 */ /* 0x000fce0007ffe1ff */
[----:B------:R-:W2:Y:S02]  /*02d0*/  LDC.64 R8, c[0x0][0x388] ;  /* 0x0000e200ff087b82 */ /* 0x000ea40000000a00 */
.L_x_2:
[----:B--2---:R-:W-:-:S04]  /*02e0*/  IMAD.WIDE R12, R3, 0x4, R8 ;  /* 0x00000004030c7825 */ /* 0x004fc800078e0208 */
[C---:B-1----:R-:W-:Y:S02]  /*02f0*/  IMAD.WIDE R14, R3.reuse, 0x4, R6 ;  /* 0x00000004030e7825 */ /* 0x042fe400078e0206 */
[----:B------:R-:W2:Y:S04]  /*0300*/  LDG.E R13, desc[UR4][R12.64] ;  /* 0x000000040c0d7981 */ /* 0x000ea8000c1e1900 */
[----:B------:R-:W2:Y:S01]  /*0310*/  LDG.E R14, desc[UR4][R14.64] ;  /* 0x000000040e0e7981 */ /* 0x000ea2000c1e1900 */
[----:B0--3--:R-:W-:Y:S01]  /*0320*/  IMAD.WIDE R10, R3, 0x4, R4 ;  /* 0x00000004030a7825 */ /* 0x009fe200078e0204 */
[----:B------:R-:W-:Y:S02]  /*0330*/  IADD3 R2, PT, PT, R2, 0x1, RZ ;  /* 0x0000000102027810 */ /* 0x000fe40007ffe0ff */
[----:B------:R-:W-:-:S02]  /*0340*/  IADD3 R3, PT, PT, R0, R3, RZ ;  /* 0x0000000300037210 */ /* 0x000fc40007ffe0ff */
[----:B------:R-:W-:Y:S01]  /*0350*/  ISETP.NE.AND P0, PT, R2, RZ, PT ;  /* 0x000000ff0200720c */ /* 0x000fe20003f05270 */
[----:B--2---:R-:W-:-:S05]  /*0360*/  FADD R17, R14, R13 ;  /* 0x0000000d0e117221 */ /* 0x004fca0000000000 */
[----:B------:R3:W-:Y:S07]  /*0370*/  STG.E desc[UR4][R10.64], R17 ;  /* 0x000000110a007986 */ /* 0x0007ee000c101904 */
[----:B------:R-:W-:Y:S05]  /*0380*/  @P0 BRA `(.L_x_2) ;  /* 0xfffffffc00d40947 */ /* 0x000fea000383ffff */
.L_x_1:
[----:B------:R-:W-:Y:S05]  /*0390*/  BSYNC.RECONVERGENT B0 ;  /* 0x0000000000007941 */ /* 0x000fea0003800200 */
.L_x_0:
[----:B------:R-:W-:Y:S05]  /*03a0*/  @!P1 EXIT ;  /* 0x000000000000994d */ /* 0x000fea0003800000 */
.L_x_3:
[----:B------:R-:W3:Y:S08]  /*03b0*/  LDC.64 R4, c[0x0][0x380] ;  /* 0x0000e000ff047b82 */ /* 0x000ef00000000a00 */
[----:B------:R-:W0:Y:S01]  /*03c0*/  LDC.64 R6, c[0x0][0x388] ;  /* 0x0000e200ff067b82 */ /* 0x000e220000000a00 */
[----:B---3--:R-:W-:-:S07]  /*03d0*/  IMAD.WIDE R10, R3, 0x4, R4 ;  /* 0x00000004030a7825 */ /* 0x008fce00078e0204 */
[----:B------:R-:W1:Y:S01]  /*03e0*/  LDC.64 R4, c[0x0][0x390] ;  /* 0x0000e400ff047b82 */ /* 0x000e620000000a00 */
[----:B--2---:R-:W2:Y:S01]  /*03f0*/  LDG.E R2, desc[UR4][R10.64] ;  /* 0x000000040a027981 */ /* 0x004ea2000c1e1900 */
[----:B0-----:R-:W-:-:S05]  /*0400*/  IMAD.WIDE R12, R3, 0x4, R6 ;  /* 0x00000004030c7825 */ /* 0x001fca00078e0206 */
[----:B------:R-:W2:Y:S01]  /*0410*/  LDG.E R7, desc[UR4][R12.64] ;  /* 0x000000040c077981 */ /* 0x000ea2000c1e1900 */
[----:B-1----:R-:W-:-:S04]  /*0420*/  IMAD.WIDE R16, R3, 0x4, R4 ;  /* 0x0000000403107825 */ /* 0x002fc800078e0204 */
[----:B------:R-:W-:-:S04]  /*0430*/  IMAD.WIDE R4, R0, 0x4, R10 ;  /* 0x0000000400047825 */ /* 0x000fc800078e020a */
[----:B--2---:R-:W-:Y:S01]  /*0440*/  FADD R19, R2, R7 ;  /* 0x0000000702137221 */ /* 0x004fe20000000000 */
[----:B------:R-:W-:-:S04]  /*0450*/  IMAD.WIDE R6, R0, 0x4, R12 ;  /* 0x0000000400067825 */ /* 0x000fc800078e020c */
[----:B------:R0:W-:Y:S04]  /*0460*/  STG.E desc[UR4][R16.64], R19 ;  /* 0x0000001310007986 */ /* 0x0001e8000c101904 */
[----:B------:R-:W2:Y:S04]  /*0470*/  LDG.E R2, desc[UR4][R4.64] ;  /* 0x0000000404027981 */ /* 0x000ea8000c1e1900 */
[----:B------:R-:W2:Y:S01]  /*0480*/  LDG.E R15, desc[UR4][R6.64] ;  /* 0x00000004060f7981 */ /* 0x000ea2000c1e1900 */
[----:B------:R-:W-:-:S04]  /*0490*/  IMAD.WIDE R8, R0, 0x4, R16 ;  /* 0x0000000400087825 */ /* 0x000fc800078e0210 */
[----:B------:R-:W-:-:S04]  /*04a0*/  IMAD.WIDE R10, R0, 0x4, R4 ;  /* 0x00000004000a7825 */ /* 0x000fc800078e0204 */
[----:B------:R-:W-:-:S04]  /*04b0*/  IMAD.WIDE R12, R0, 0x4, R6 ;  /* 0x00000004000c7825 */ /* 0x000fc800078e0206 */
[----:B--2---:R-:W-:-:S05]  /*04c0*/  FADD R21, R2, R15 ;  /* 0x0000000f02157221 */ /* 0x004fca0000000000 */
        /* <DEDUP_REMOVED lines=8> */
[----:B------:R-:W1:Y:S04]  /*0550*/  LDG.E R4, desc[UR4][R4.64] ;  /* 0x0000000404047981 */ /* 0x000e68000c1e1900 */
[----:B------:R-:W1:Y:S01]  /*0560*/  LDG.E R7, desc[UR4][R6.64] ;  /* 0x0000000406077981 */ /* 0x000e62000c1e1900 */
[C---:B0-----:R-:W-:Y:S01]  /*0570*/  IMAD.WIDE R16, R0.reuse, 0x4, R14 ;  /* 0x0000000400107825 */ /* 0x041fe200078e020e */
[----:B------:R-:W-:-:S04]  /*0580*/  LEA R3, R0, R3, 0x2 ;  /* 0x0000000300037211 */ /* 0x000fc800078e10ff */
[----:B------:R-:W-:Y:S01]  /*0590*/  ISETP.GE.AND P0, PT, R3, UR6, PT ;  /* 0x0000000603007c0c */ /* 0x000fe2000bf06270 */
[----:B-1----:R-:W-:-:S05]  /*05a0*/  FADD R9, R4, R7 ;  /* 0x0000000704097221 */ /* 0x002fca0000000000 */
[----:B------:R2:W-:Y:S07]  /*05b0*/  STG.E desc[UR4][R16.64], R9 ;  /* 0x0000000910007986 */ /* 0x0005ee000c101904 */
[----:B------:R-:W-:Y:S05]  /*05c0*/  @!P0 BRA `(.L_x_3) ;  /* 0xfffffffc00788947 */ /* 0x000fea000383ffff */
[----:B------:R-:W-:Y:S05]  /*05d0*/  EXIT ;  /* 0x000000000000794d */ /* 0x000fea0003800000 */
.L_x_4:
[----:B------:R-:W-:-:S00]  /*05e0*/  BRA `(.L_x_4) ;  /* 0xfffffffc00fc7947 */ /* 0x000fc0000383ffff */
[----:B------:R-:W-:-:S00]  /*05f0*/  NOP ;  /* 0x0000000000007918 */ /* 0x000fc00000000000 */
        /* <DEDUP_REMOVED lines=8> */
.L_x_5:


//--------------------- .nv.shared.reserved.0     --------------------------
	.section	.nv.shared.reserved.0,"aw",@nobits
	.weak		__nv_reservedSMEM_offset_0_alias
	.size		__nv_reservedSMEM_offset_0_alias, 0, 64
	.other		__nv_reservedSMEM_offset_0_alias,@"STO_CUDA_RESERVED_SHARED STV_DEFAULT"
__nv_reservedSMEM_offset_0_alias:
	.zero		0
	.zero		64


//--------------------- .nv.constant0._Z23vectorAddMultipleBlocksPfS_S_i --------------------------
	.section	.nv.constant0._Z23vectorAddMultipleBlocksPfS_S_i,"a",@progbits
	.sectionflags	@""
	.align	4
.nv.constant0._Z23vectorAddMultipleBlocksPfS_S_i:
	.zero		924


//--------------------- SYMBOLS --------------------------

	.type		.nv.reservedSmem.offset0,@object
	.size		.nv.reservedSmem.offset0,0x4
